	.headerflags	@"EF_CUDA_TEXMODE_UNIFIED EF_CUDA_64BIT_ADDRESS EF_CUDA_ACCELERATORS EF_CUDA_SM90 EF_CUDA_VIRTUAL_SM(EF_CUDA_SM90)"
	.elftype	@"ET_EXEC"


//--------------------- .nv.info                  --------------------------
	.section	.nv.info,"",@"SHT_CUDA_INFO"
	.align	4


	//----- nvinfo : EIATTR_REGCOUNT
	.align		4
        /*0000*/ 	.byte	0x04, 0x2f
        /*0002*/ 	.short	(.L_1 - .L_0)
	.align		4
.L_0:
        /*0004*/ 	.word	index@(triton_poi_fused_clone_0)
        /*0008*/ 	.word	0x0000000c


	//----- nvinfo : EIATTR_MIN_STACK_SIZE
	.align		4
.L_1:
        /*000c*/ 	.byte	0x04, 0x12
        /*000e*/ 	.short	(.L_3 - .L_2)
	.align		4
.L_2:
        /*0010*/ 	.word	index@(triton_poi_fused_clone_0)
        /*0014*/ 	.word	0x00000000


	//----- nvinfo : EIATTR_FRAME_SIZE
	.align		4
.L_3:
        /*0018*/ 	.byte	0x04, 0x11
        /*001a*/ 	.short	(.L_5 - .L_4)
	.align		4
.L_4:
        /*001c*/ 	.word	index@(triton_poi_fused_clone_0)
        /*0020*/ 	.word	0x00000000


	//----- nvinfo : EIATTR_MIN_STACK_SIZE
	.align		4
.L_5:
        /*0024*/ 	.byte	0x04, 0x12
        /*0026*/ 	.short	(.L_7 - .L_6)
	.align		4
.L_6:
        /*0028*/ 	.word	index@(triton_poi_fused_clone_0)
        /*002c*/ 	.word	0x00000000
.L_7:


//--------------------- .nv.info.triton_poi_fused_clone_0 --------------------------
	.section	.nv.info.triton_poi_fused_clone_0,"",@"SHT_CUDA_INFO"
	.sectionflags	@""
	.align	4


	//----- nvinfo : EIATTR_CUDA_API_VERSION
	.align		4
        /*0000*/ 	.byte	0x04, 0x37
        /*0002*/ 	.short	(.L_9 - .L_8)
.L_8:
        /*0004*/ 	.word	0x0000007c


	//----- nvinfo : EIATTR_KPARAM_INFO
	.align		4
.L_9:
        /*0008*/ 	.byte	0x04, 0x17
        /*000a*/ 	.short	(.L_11 - .L_10)
.L_10:
        /*000c*/ 	.word	0x00000000
        /*0010*/ 	.short	0x0002
        /*0012*/ 	.short	0x0010
        /*0014*/ 	.byte	0x00, 0xf0, 0x11, 0x00


	//----- nvinfo : EIATTR_KPARAM_INFO
	.align		4
.L_11:
        /*0018*/ 	.byte	0x04, 0x17
        /*001a*/ 	.short	(.L_13 - .L_12)
.L_12:
        /*001c*/ 	.word	0x00000000
        /*0020*/ 	.short	0x0001
        /*0022*/ 	.short	0x0008
        /*0024*/ 	.byte	0x00, 0xf4, 0x21, 0x00


	//----- nvinfo : EIATTR_KPARAM_INFO
	.align		4
.L_13:
        /*0028*/ 	.byte	0x04, 0x17
        /*002a*/ 	.short	(.L_15 - .L_14)
.L_14:
        /*002c*/ 	.word	0x00000000
        /*0030*/ 	.short	0x0000
        /*0032*/ 	.short	0x0000
        /*0034*/ 	.byte	0x00, 0xf4, 0x21, 0x00


	//----- nvinfo : EIATTR_SPARSE_MMA_MASK
	.align		4
.L_15:
        /*0038*/ 	.byte	0x03, 0x50
        /*003a*/ 	.short	0x0000


	//----- nvinfo : EIATTR_MAXREG_COUNT
	.align		4
        /*003c*/ 	.byte	0x03, 0x1b
        /*003e*/ 	.short	0x00ff


	//----- nvinfo : EIATTR_EXIT_INSTR_OFFSETS
	.align		4
        /*0040*/ 	.byte	0x04, 0x1c
        /*0042*/ 	.short	(.L_17 - .L_16)


	//   ....[0]....
.L_16:
        /*0044*/ 	.word	0x00000110


	//   ....[1]....
        /*0048*/ 	.word	0x00000130


	//----- nvinfo : EIATTR_REQNTID
	.align		4
.L_17:
        /*004c*/ 	.byte	0x04, 0x10
        /*004e*/ 	.short	(.L_19 - .L_18)
.L_18:
        /*0050*/ 	.word	0x00000080
        /*0054*/ 	.word	0x00000001
        /*0058*/ 	.word	0x00000001


	//----- nvinfo : EIATTR_CRS_STACK_SIZE
	.align		4
.L_19:
        /*005c*/ 	.byte	0x04, 0x1e
        /*005e*/ 	.short	(.L_21 - .L_20)
.L_20:
        /*0060*/ 	.word	0x00000000


	//----- nvinfo : EIATTR_CBANK_PARAM_SIZE
	.align		4
.L_21:
        /*0064*/ 	.byte	0x03, 0x19
        /*0066*/ 	.short	0x0014


	//----- nvinfo : EIATTR_PARAM_CBANK
	.align		4
        /*0068*/ 	.byte	0x04, 0x0a
        /*006a*/ 	.short	(.L_23 - .L_22)
	.align		4
.L_22:
        /*006c*/ 	.word	index@(.nv.constant0.triton_poi_fused_clone_0)
        /*0070*/ 	.short	0x0210
        /*0072*/ 	.short	0x0014


	//----- nvinfo : EIATTR_SW_WAR
	.align		4
.L_23:
        /*0074*/ 	.byte	0x04, 0x36
        /*0076*/ 	.short	(.L_25 - .L_24)
.L_24:
        /*0078*/ 	.word	0x00000008
.L_25:


//--------------------- .nv.callgraph             --------------------------
	.section	.nv.callgraph,"",@"SHT_CUDA_CALLGRAPH"
	.align	4
	.sectionentsize	8
	.align		4
        /*0000*/ 	.word	0x00000000
	.align		4
        /*0004*/ 	.word	0xffffffff
	.align		4
        /*0008*/ 	.word	0x00000000
	.align		4
        /*000c*/ 	.word	0xfffffffe
	.align		4
        /*0010*/ 	.word	0x00000000
	.align		4
        /*0014*/ 	.word	0xfffffffd
	.align		4
        /*0018*/ 	.word	0x00000000
	.align		4
        /*001c*/ 	.word	0xfffffffc


//--------------------- .text.triton_poi_fused_clone_0 --------------------------
	.section	.text.triton_poi_fused_clone_0,"ax",@progbits
	.align	128
        .global         triton_poi_fused_clone_0
        .type           triton_poi_fused_clone_0,@function
        .size           triton_poi_fused_clone_0,(.L_x_3 - triton_poi_fused_clone_0)
        .other          triton_poi_fused_clone_0,@"STO_CUDA_ENTRY STV_DEFAULT"
triton_poi_fused_clone_0:
.text.triton_poi_fused_clone_0:
[----:B------:R-:W0:Y:S02]  /*0000*/  LDC R1, c[0x0][0x28] ;  /* 0x00000a00ff017b82 */ /* 0x000e240000000800 */
[----:B------:R-:W1:Y:S01]  /*0010*/  S2R R0, SR_TID.X ;  /* 0x0000000000007919 */ /* 0x000e620000002100 */
[----:B------:R-:W2:Y:S01]  /*0020*/  LDC.64 R4, c[0x0][0x218] ;  /* 0x00008600ff047b82 */ /* 0x000ea20000000a00 */
[----:B------:R-:W-:Y:S01]  /*0030*/  ULDC.64 UR4, c[0x0][0x208] ;  /* 0x0000820000047ab9 */ /* 0x000fe20000000a00 */
[----:B------:R-:W-:Y:S01]  /*0040*/  BSSY B0, `(.L_x_0) ;  /* 0x000000c000007945 */ /* 0x000fe20003800000 */
[----:B------:R-:W3:Y:S05]  /*0050*/  S2R R7, SR_CTAID.X ;  /* 0x0000000000077919 */ /* 0x000eea0000002500 */
[----:B------:R-:W4:Y:S01]  /*0060*/  LDC.64 R2, c[0x0][0x210] ;  /* 0x00008400ff027b82 */ /* 0x000f220000000a00 */
[----:B-1----:R-:W-:-:S04]  /*0070*/  LOP3.LUT R0, R0, 0x7f, RZ, 0xc0, !PT ;  /* 0x0000007f00007812 */ /* 0x002fc800078ec0ff */
[----:B---3--:R-:W-:-:S04]  /*0080*/  LEA R7, R7, R0, 0x7 ;  /* 0x0000000007077211 */ /* 0x008fc800078e38ff */
[C---:B------:R-:W-:Y:S01]  /*0090*/  ISETP.GE.AND P0, PT, R7.reuse, 0x100, PT ;  /* 0x000001000700780c */ /* 0x040fe20003f06270 */
[C---:B--2---:R-:W-:Y:S01]  /*00a0*/  IMAD.WIDE R4, R7.reuse, 0x4, R4 ;  /* 0x0000000407047825 */ /* 0x044fe200078e0204 */
[----:B------:R-:W-:Y:S01]  /*00b0*/  SHF.L.U32 R9, R7, 0x1, RZ ;  /* 0x0000000107097819 */ /* 0x000fe200000006ff */
[----:B------:R-:W-:-:S04]  /*00c0*/  HFMA2.MMA R7, -RZ, RZ, 0, 0 ;  /* 0x00000000ff077435 */ /* 0x000fc800000001ff */
[----:B----4-:R-:W-:-:S06]  /*00d0*/  IMAD.WIDE R2, R9, 0x4, R2 ;  /* 0x0000000409027825 */ /* 0x010fcc00078e0202 */
[----:B------:R-:W-:Y:S05]  /*00e0*/  @P0 BRA `(.L_x_1) ;  /* 0x0000000000040947 */ /* 0x000fea0003800000 */
[----:B------:R1:W5:Y:S02]  /*00f0*/  LDG.E.EL R7, desc[UR4][R2.64] ;  /* 0x0000000402077981 */ /* 0x000364000c2e1900 */
.L_x_1:
[----:B------:R-:W-:Y:S05]  /*0100*/  BSYNC B0 ;  /* 0x0000000000007941 */ /* 0x000fea0003800000 */
.L_x_0:
[----:B------:R-:W-:Y:S05]  /*0110*/  @P0 EXIT ;  /* 0x000000000000094d */ /* 0x000fea0003800000 */
[----:B-----5:R-:W-:Y:S01]  /*0120*/  STG.E desc[UR4][R4.64], R7 ;  /* 0x0000000704007986 */ /* 0x020fe2000c101904 */
[----:B------:R-:W-:Y:S05]  /*0130*/  EXIT ;  /* 0x000000000000794d */ /* 0x000fea0003800000 */
.L_x_2:
[----:B------:R-:W-:-:S00]  /*0140*/  BRA `(.L_x_2) ;  /* 0xfffffffc00fc7947 */ /* 0x000fc0000383ffff */
[----:B------:R-:W-:-:S00]  /*0150*/  NOP ;  /* 0x0000000000007918 */ /* 0x000fc00000000000 */
        /* <DEDUP_REMOVED lines=10> */
.L_x_3:


//--------------------- .nv.constant0.triton_poi_fused_clone_0 --------------------------
	.section	.nv.constant0.triton_poi_fused_clone_0,"a",@progbits
	.sectionflags	@""
	.align	4
.nv.constant0.triton_poi_fused_clone_0:
	.zero		548
